//
// Generated by NVIDIA NVVM Compiler
//
// Compiler Build ID: CL-36424714
// Cuda compilation tools, release 13.0, V13.0.88
// Based on NVVM 20.0.0
//

.version 9.0
.target sm_100
.address_size 64

	// .globl	_Z15vectorAddSharedPKfS0_Pfi
.extern .shared .align 16 .b8 shared[];

.visible .entry _Z15vectorAddSharedPKfS0_Pfi(
	.param .u64 .ptr .align 1 _Z15vectorAddSharedPKfS0_Pfi_param_0,
	.param .u64 .ptr .align 1 _Z15vectorAddSharedPKfS0_Pfi_param_1,
	.param .u64 .ptr .align 1 _Z15vectorAddSharedPKfS0_Pfi_param_2,
	.param .u32 _Z15vectorAddSharedPKfS0_Pfi_param_3
)
{
	.reg .pred 	%p<2>;
	.reg .b32 	%r<11>;
	.reg .b32 	%f<6>;
	.reg .b64 	%rd<11>;

	ld.param.u64 	%rd1, [_Z15vectorAddSharedPKfS0_Pfi_param_0];
	ld.param.u64 	%rd2, [_Z15vectorAddSharedPKfS0_Pfi_param_1];
	ld.param.u64 	%rd3, [_Z15vectorAddSharedPKfS0_Pfi_param_2];
	ld.param.u32 	%r4, [_Z15vectorAddSharedPKfS0_Pfi_param_3];
	mov.u32 	%r5, %ctaid.x;
	mov.u32 	%r1, %ntid.x;
	mov.u32 	%r2, %tid.x;
	mad.lo.s32 	%r3, %r5, %r1, %r2;
	setp.ge.s32 	%p1, %r3, %r4;
	@%p1 bra 	$L__BB0_2;
	cvta.to.global.u64 	%rd4, %rd1;
	cvta.to.global.u64 	%rd5, %rd2;
	cvta.to.global.u64 	%rd6, %rd3;
	mul.wide.s32 	%rd7, %r3, 4;
	add.s64 	%rd8, %rd4, %rd7;
	ld.global.f32 	%f1, [%rd8];
	shl.b32 	%r6, %r2, 2;
	mov.u32 	%r7, shared;
	add.s32 	%r8, %r7, %r6;
	st.shared.f32 	[%r8], %f1;
	add.s64 	%rd9, %rd5, %rd7;
	ld.global.f32 	%f2, [%rd9];
	shl.b32 	%r9, %r1, 2;
	add.s32 	%r10, %r8, %r9;
	st.shared.f32 	[%r10], %f2;
	bar.sync 	0;
	ld.shared.f32 	%f3, [%r8];
	ld.shared.f32 	%f4, [%r10];
	add.f32 	%f5, %f3, %f4;
	add.s64 	%rd10, %rd6, %rd7;
	st.global.f32 	[%rd10], %f5;
$L__BB0_2:
	ret;

}


// ===== COMPILED SASS (sm_100) =====

	.target	sm_100

	.elftype	@"ET_EXEC"


//--------------------- .note.nv.tkinfo           --------------------------
	.section	.note.nv.tkinfo,"",@"SHT_NOTE"
	.sectionflags	@"SHF_NOTE_NV_TKINFO"
	.tkinfo
        /*0018*/ 	.word	0x00000002
        /*0030*/ 	.string	""
        /*0030*/ 	.string	"ptxas"
        /*0030*/ 	.string	"Cuda compilation tools, release 13.0, V13.0.88"
        /*0030*/ 	.string	"Build cuda_13.0.r13.0/compiler.36424714_0"
        /*0030*/ 	.string	"-arch sm_100 -m 64 "



//--------------------- .note.nv.cuinfo           --------------------------
	.section	.note.nv.cuinfo,"",@"SHT_NOTE"
	.sectionflags	@"SHF_NOTE_NV_CUINFO"
        /*0018*/ 	.short	0x0002
        /*001a*/ 	.short	0x0064
        /*001c*/ 	.short	0x0082
	.zero		2


//--------------------- .nv.info                  --------------------------
	.section	.nv.info,"",@"SHT_CUDA_INFO"
	.align	4


	//----- nvinfo : EIATTR_REGCOUNT
	.align		4
        /*0000*/ 	.byte	0x04, 0x2f
        /*0002*/ 	.short	(.L_1 - .L_0)
	.align		4
.L_0:
        /*0004*/ 	.word	index@(_Z15vectorAddSharedPKfS0_Pfi)
        /*0008*/ 	.word	0x00000010


	//----- nvinfo : EIATTR_FRAME_SIZE
	.align		4
.L_1:
        /*000c*/ 	.byte	0x04, 0x11
        /*000e*/ 	.short	(.L_3 - .L_2)
	.align		4
.L_2:
        /*0010*/ 	.word	index@(_Z15vectorAddSharedPKfS0_Pfi)
        /*0014*/ 	.word	0x00000000


	//----- nvinfo : EIATTR_MIN_STACK_SIZE
	.align		4
.L_3:
        /*0018*/ 	.byte	0x04, 0x12
        /*001a*/ 	.short	(.L_5 - .L_4)
	.align		4
.L_4:
        /*001c*/ 	.word	index@(_Z15vectorAddSharedPKfS0_Pfi)
        /*0020*/ 	.word	0x00000000
.L_5:


//--------------------- .nv.compat                --------------------------
	.section	.nv.compat,"",@"SHT_CUDA_COMPAT_INFO"
	.align	4
        /*0000*/ 	.byte	0x02, 0x09, 0x00, 0x00, 0x02, 0x02, 0x01, 0x00, 0x02, 0x05, 0x05, 0x00, 0x03, 0x07, 0x01, 0x01
        /*0010*/ 	.byte	0x02, 0x03, 0x00, 0x00, 0x02, 0x06, 0x01, 0x00, 0x04, 0x0b, 0x08, 0x00, 0x09, 0x00, 0x00, 0x00
        /*0020*/ 	.byte	0x00, 0x00, 0x00, 0x00


//--------------------- .nv.info._Z15vectorAddSharedPKfS0_Pfi --------------------------
	.section	.nv.info._Z15vectorAddSharedPKfS0_Pfi,"",@"SHT_CUDA_INFO"
	.sectionflags	@""
	.align	4


	//----- nvinfo : EIATTR_CUDA_API_VERSION
	.align		4
        /*0000*/ 	.byte	0x04, 0x37
        /*0002*/ 	.short	(.L_7 - .L_6)
.L_6:
        /*0004*/ 	.word	0x00000082


	//----- nvinfo : EIATTR_KPARAM_INFO
	.align		4
.L_7:
        /*0008*/ 	.byte	0x04, 0x17
        /*000a*/ 	.short	(.L_9 - .L_8)
.L_8:
        /*000c*/ 	.word	0x00000000
        /*0010*/ 	.short	0x0003
        /*0012*/ 	.short	0x0018
        /*0014*/ 	.byte	0x00, 0xf0, 0x11, 0x00


	//----- nvinfo : EIATTR_KPARAM_INFO
	.align		4
.L_9:
        /*0018*/ 	.byte	0x04, 0x17
        /*001a*/ 	.short	(.L_11 - .L_10)
.L_10:
        /*001c*/ 	.word	0x00000000
        /*0020*/ 	.short	0x0002
        /*0022*/ 	.short	0x0010
        /*0024*/ 	.byte	0x00, 0xf5, 0x21, 0x00


	//----- nvinfo : EIATTR_KPARAM_INFO
	.align		4
.L_11:
        /*0028*/ 	.byte	0x04, 0x17
        /*002a*/ 	.short	(.L_13 - .L_12)
.L_12:
        /*002c*/ 	.word	0x00000000
        /*0030*/ 	.short	0x0001
        /*0032*/ 	.short	0x0008
        /*0034*/ 	.byte	0x00, 0xf5, 0x21, 0x00


	//----- nvinfo : EIATTR_KPARAM_INFO
	.align		4
.L_13:
        /*0038*/ 	.byte	0x04, 0x17
        /*003a*/ 	.short	(.L_15 - .L_14)
.L_14:
        /*003c*/ 	.word	0x00000000
        /*0040*/ 	.short	0x0000
        /*0042*/ 	.short	0x0000
        /*0044*/ 	.byte	0x00, 0xf5, 0x21, 0x00


	//----- nvinfo : EIATTR_SPARSE_MMA_MASK
	.align		4
.L_15:
        /*0048*/ 	.byte	0x03, 0x50
        /*004a*/ 	.short	0x0000


	//----- nvinfo : EIATTR_MAXREG_COUNT
	.align		4
        /*004c*/ 	.byte	0x03, 0x1b
        /*004e*/ 	.short	0x00ff


	//----- nvinfo : EIATTR_NUM_BARRIERS
	.align		4
        /*0050*/ 	.byte	0x02, 0x4c
        /*0052*/ 	.byte	0x01
	.zero		1


	//----- nvinfo : EIATTR_MERCURY_ISA_VERSION
	.align		4
        /*0054*/ 	.byte	0x03, 0x5f
        /*0056*/ 	.short	0x0101


	//----- nvinfo : EIATTR_VRC_CTA_INIT_COUNT
	.align		4
        /*0058*/ 	.byte	0x02, 0x4a
	.zero		1
	.zero		1


	//----- nvinfo : EIATTR_EXIT_INSTR_OFFSETS
	.align		4
        /*005c*/ 	.byte	0x04, 0x1c
        /*005e*/ 	.short	(.L_17 - .L_16)


	//   ....[0]....
.L_16:
        /*0060*/ 	.word	0x00000070


	//   ....[1]....
        /*0064*/ 	.word	0x000001d0


	//----- nvinfo : EIATTR_CBANK_PARAM_SIZE
	.align		4
.L_17:
        /*0068*/ 	.byte	0x03, 0x19
        /*006a*/ 	.short	0x001c


	//----- nvinfo : EIATTR_PARAM_CBANK
	.align		4
        /*006c*/ 	.byte	0x04, 0x0a
        /*006e*/ 	.short	(.L_19 - .L_18)
	.align		4
.L_18:
        /*0070*/ 	.word	index@(.nv.constant0._Z15vectorAddSharedPKfS0_Pfi)
        /*0074*/ 	.short	0x0380
        /*0076*/ 	.short	0x001c


	//----- nvinfo : EIATTR_SW_WAR
	.align		4
.L_19:
        /*0078*/ 	.byte	0x04, 0x36
        /*007a*/ 	.short	(.L_21 - .L_20)
.L_20:
        /*007c*/ 	.word	0x00000008
.L_21:


//--------------------- .nv.callgraph             --------------------------
	.section	.nv.callgraph,"",@"SHT_CUDA_CALLGRAPH"
	.align	4
	.sectionentsize	8
	.align		4
        /*0000*/ 	.word	0x00000000
	.align		4
        /*0004*/ 	.word	0xffffffff
	.align		4
        /*0008*/ 	.word	0x00000000
	.align		4
        /*000c*/ 	.word	0xfffffffe
	.align		4
        /*0010*/ 	.word	0x00000000
	.align		4
        /*0014*/ 	.word	0xfffffffd
	.align		4
        /*0018*/ 	.word	0x00000000
	.align		4
        /*001c*/ 	.word	0xfffffffc


//--------------------- .text._Z15vectorAddSharedPKfS0_Pfi --------------------------
	.section	.text._Z15vectorAddSharedPKfS0_Pfi,"ax",@progbits
	.align	128
        .global         _Z15vectorAddSharedPKfS0_Pfi
        .type           _Z15vectorAddSharedPKfS0_Pfi,@function
        .size           _Z15vectorAddSharedPKfS0_Pfi,(.L_x_1 - _Z15vectorAddSharedPKfS0_Pfi)
        .other          _Z15vectorAddSharedPKfS0_Pfi,@"STO_CUDA_ENTRY STV_DEFAULT"
_Z15vectorAddSharedPKfS0_Pfi:
.text._Z15vectorAddSharedPKfS0_Pfi:
[----:B------:R-:W-:Y:S01]  /*0000*/  LDC R1, c[0x0][0x37c] ;  /* 0x0000df00ff017b82 */ /* 0x000fe20000000800 */
[----:B------:R-:W0:Y:S07]  /*0010*/  S2R R9, SR_TID.X ;  /* 0x0000000000097919 */ /* 0x000e2e0000002100 */
[----:B------:R-:W0:Y:S01]  /*0020*/  S2UR UR4, SR_CTAID.X ;  /* 0x00000000000479c3 */ /* 0x000e220000002500 */
[----:B------:R-:W1:Y:S07]  /*0030*/  LDCU UR5, c[0x0][0x398] ;  /* 0x00007300ff0577ac */ /* 0x000e6e0008000800 */
[----:B------:R-:W0:Y:S02]  /*0040*/  LDC R6, c[0x0][0x360] ;  /* 0x0000d800ff067b82 */ /* 0x000e240000000800 */
[----:B0-----:R-:W-:-:S05]  /*0050*/  IMAD R7, R6, UR4, R9 ;  /* 0x0000000406077c24 */ /* 0x001fca000f8e0209 */
[----:B-1----:R-:W-:-:S13]  /*0060*/  ISETP.GE.AND P0, PT, R7, UR5, PT ;  /* 0x0000000507007c0c */ /* 0x002fda000bf06270 */
[----:B------:R-:W-:Y:S05]  /*0070*/  @P0 EXIT ;  /* 0x000000000000094d */ /* 0x000fea0003800000 */
[----:B------:R-:W0:Y:S01]  /*0080*/  LDC.64 R2, c[0x0][0x380] ;  /* 0x0000e000ff027b82 */ /* 0x000e220000000a00 */
[----:B------:R-:W1:Y:S07]  /*0090*/  LDCU.64 UR6, c[0x0][0x358] ;  /* 0x00006b00ff0677ac */ /* 0x000e6e0008000a00 */
[----:B------:R-:W2:Y:S01]  /*00a0*/  LDC.64 R4, c[0x0][0x388] ;  /* 0x0000e200ff047b82 */ /* 0x000ea20000000a00 */
[----:B0-----:R-:W-:-:S05]  /*00b0*/  IMAD.WIDE R2, R7, 0x4, R2 ;  /* 0x0000000407027825 */ /* 0x001fca00078e0202 */
[----:B-1----:R0:W3:Y:S01]  /*00c0*/  LDG.E R0, desc[UR6][R2.64] ;  /* 0x0000000602007981 */ /* 0x0020e2000c1e1900 */
[----:B--2---:R-:W-:-:S06]  /*00d0*/  IMAD.WIDE R4, R7, 0x4, R4 ;  /* 0x0000000407047825 */ /* 0x004fcc00078e0204 */
[----:B------:R-:W2:Y:S01]  /*00e0*/  LDG.E R4, desc[UR6][R4.64] ;  /* 0x0000000604047981 */ /* 0x000ea2000c1e1900 */
[----:B------:R-:W1:Y:S01]  /*00f0*/  S2UR UR5, SR_CgaCtaId ;  /* 0x00000000000579c3 */ /* 0x000e620000008800 */
[----:B------:R-:W-:-:S07]  /*0100*/  UMOV UR4, 0x400 ;  /* 0x0000040000047882 */ /* 0x000fce0000000000 */
[----:B0-----:R-:W0:Y:S01]  /*0110*/  LDC.64 R2, c[0x0][0x390] ;  /* 0x0000e400ff027b82 */ /* 0x001e220000000a00 */
[----:B-1----:R-:W-:-:S06]  /*0120*/  ULEA UR4, UR5, UR4, 0x18 ;  /* 0x0000000405047291 */ /* 0x002fcc000f8ec0ff */
[----:B------:R-:W-:-:S04]  /*0130*/  LEA R9, R9, UR4, 0x2 ;  /* 0x0000000409097c11 */ /* 0x000fc8000f8e10ff */
[----:B------:R-:W-:Y:S01]  /*0140*/  LEA R11, R6, R9, 0x2 ;  /* 0x00000009060b7211 */ /* 0x000fe200078e10ff */
[----:B0-----:R-:W-:Y:S01]  /*0150*/  IMAD.WIDE R2, R7, 0x4, R2 ;  /* 0x0000000407027825 */ /* 0x001fe200078e0202 */
[----:B---3--:R-:W-:Y:S04]  /*0160*/  STS [R9], R0 ;  /* 0x0000000009007388 */ /* 0x008fe80000000800 */
[----:B--2---:R-:W-:Y:S01]  /*0170*/  STS [R11], R4 ;  /* 0x000000040b007388 */ /* 0x004fe20000000800 */
[----:B------:R-:W-:Y:S06]  /*0180*/  BAR.SYNC.DEFER_BLOCKING 0x0 ;  /* 0x0000000000007b1d */ /* 0x000fec0000010000 */
[----:B------:R-:W-:Y:S04]  /*0190*/  LDS R6, [R9] ;  /* 0x0000000009067984 */ /* 0x000fe80000000800 */
[----:B------:R-:W0:Y:S02]  /*01a0*/  LDS R13, [R11] ;  /* 0x000000000b0d7984 */ /* 0x000e240000000800 */
[----:B0-----:R-:W-:-:S05]  /*01b0*/  FADD R13, R6, R13 ;  /* 0x0000000d060d7221 */ /* 0x001fca0000000000 */
[----:B------:R-:W-:Y:S01]  /*01c0*/  STG.E desc[UR6][R2.64], R13 ;  /* 0x0000000d02007986 */ /* 0x000fe2000c101906 */
[----:B------:R-:W-:Y:S05]  /*01d0*/  EXIT ;  /* 0x000000000000794d */ /* 0x000fea0003800000 */
.L_x_0:
[----:B------:R-:W-:-:S00]  /*01e0*/  BRA `(.L_x_0) ;  /* 0xfffffffc00fc7947 */ /* 0x000fc0000383ffff */
[----:B------:R-:W-:-:S00]  /*01f0*/  NOP ;  /* 0x0000000000007918 */ /* 0x000fc00000000000 */
        /* <DEDUP_REMOVED lines=8> */
.L_x_1:


//--------------------- .nv.shared._Z15vectorAddSharedPKfS0_Pfi --------------------------
	.section	.nv.shared._Z15vectorAddSharedPKfS0_Pfi,"aw",@nobits
	.sectionflags	@""
	.align	16
	.zero		1024


//--------------------- .nv.shared.reserved.0     --------------------------
	.section	.nv.shared.reserved.0,"aw",@nobits
	.weak		__nv_reservedSMEM_offset_0_alias
	.size		__nv_reservedSMEM_offset_0_alias, 0, 64
	.other		__nv_reservedSMEM_offset_0_alias,@"STO_CUDA_RESERVED_SHARED STV_DEFAULT"
__nv_reservedSMEM_offset_0_alias:
	.zero		0
	.zero		64


//--------------------- .nv.constant0._Z15vectorAddSharedPKfS0_Pfi --------------------------
	.section	.nv.constant0._Z15vectorAddSharedPKfS0_Pfi,"a",@progbits
	.sectionflags	@""
	.align	4
.nv.constant0._Z15vectorAddSharedPKfS0_Pfi:
	.zero		924


//--------------------- SYMBOLS --------------------------

	.type		.nv.reservedSmem.offset0,@object
	.size		.nv.reservedSmem.offset0,0x4
	.type		.nv.reservedSmem.cap,@object
	.size		.nv.reservedSmem.cap,0x4
